//
// Generated by NVIDIA NVVM Compiler
//
// Compiler Build ID: CL-36424714
// Cuda compilation tools, release 13.0, V13.0.88
// Based on NVVM 20.0.0
//

.version 9.0
.target sm_100
.address_size 64

	// .globl	_Z3addPdS_i

.visible .entry _Z3addPdS_i(
	.param .u64 .ptr .align 1 _Z3addPdS_i_param_0,
	.param .u64 .ptr .align 1 _Z3addPdS_i_param_1,
	.param .u32 _Z3addPdS_i_param_2
)
{
	.reg .pred 	%p<3>;
	.reg .b32 	%r<11>;
	.reg .b64 	%rd<8>;
	.reg .b64 	%fd<20>;

	ld.param.u64 	%rd3, [_Z3addPdS_i_param_0];
	ld.param.u64 	%rd4, [_Z3addPdS_i_param_1];
	ld.param.u32 	%r6, [_Z3addPdS_i_param_2];
	mov.u32 	%r7, %ctaid.x;
	mov.u32 	%r1, %ntid.x;
	mov.u32 	%r8, %tid.x;
	mad.lo.s32 	%r10, %r7, %r1, %r8;
	setp.ge.s32 	%p1, %r10, %r6;
	@%p1 bra 	$L__BB0_3;
	mov.u32 	%r9, %nctaid.x;
	mul.lo.s32 	%r3, %r9, %r1;
	cvta.to.global.u64 	%rd1, %rd4;
	cvta.to.global.u64 	%rd2, %rd3;
$L__BB0_2:
	mul.wide.s32 	%rd5, %r10, 8;
	add.s64 	%rd6, %rd1, %rd5;
	ld.global.f64 	%fd1, [%rd6];
	add.f64 	%fd2, %fd1, 0d3FF0000000000000;
	st.global.f64 	[%rd6], %fd2;
	add.s64 	%rd7, %rd2, %rd5;
	ld.global.f64 	%fd3, [%rd7];
	add.f64 	%fd4, %fd3, 0d3FF0000000000000;
	st.global.f64 	[%rd7], %fd4;
	ld.global.f64 	%fd5, [%rd6];
	add.f64 	%fd6, %fd5, 0d3FF0000000000000;
	st.global.f64 	[%rd6], %fd6;
	ld.global.f64 	%fd7, [%rd7];
	add.f64 	%fd8, %fd7, 0d3FF0000000000000;
	st.global.f64 	[%rd7], %fd8;
	ld.global.f64 	%fd9, [%rd6];
	add.f64 	%fd10, %fd9, 0d3FF0000000000000;
	st.global.f64 	[%rd6], %fd10;
	ld.global.f64 	%fd11, [%rd7];
	add.f64 	%fd12, %fd11, 0d3FF0000000000000;
	st.global.f64 	[%rd7], %fd12;
	ld.global.f64 	%fd13, [%rd6];
	add.f64 	%fd14, %fd13, 0d3FF0000000000000;
	st.global.f64 	[%rd6], %fd14;
	ld.global.f64 	%fd15, [%rd7];
	add.f64 	%fd16, %fd15, 0d3FF0000000000000;
	st.global.f64 	[%rd7], %fd16;
	ld.global.f64 	%fd17, [%rd6];
	add.f64 	%fd18, %fd17, 0d3FF0000000000000;
	add.f64 	%fd19, %fd18, 0d3FF0000000000000;
	st.global.f64 	[%rd6], %fd19;
	add.s32 	%r10, %r10, %r3;
	setp.lt.s32 	%p2, %r10, %r6;
	@%p2 bra 	$L__BB0_2;
$L__BB0_3:
	ret;

}


// ===== COMPILED SASS (sm_100) =====

	.target	sm_100

	.elftype	@"ET_EXEC"


//--------------------- .note.nv.tkinfo           --------------------------
	.section	.note.nv.tkinfo,"",@"SHT_NOTE"
	.sectionflags	@"SHF_NOTE_NV_TKINFO"
	.tkinfo
        /*0018*/ 	.word	0x00000002
        /*0030*/ 	.string	""
        /*0030*/ 	.string	"ptxas"
        /*0030*/ 	.string	"Cuda compilation tools, release 13.0, V13.0.88"
        /*0030*/ 	.string	"Build cuda_13.0.r13.0/compiler.36424714_0"
        /*0030*/ 	.string	"-arch sm_100 -m 64 "



//--------------------- .note.nv.cuinfo           --------------------------
	.section	.note.nv.cuinfo,"",@"SHT_NOTE"
	.sectionflags	@"SHF_NOTE_NV_CUINFO"
        /*0018*/ 	.short	0x0002
        /*001a*/ 	.short	0x0064
        /*001c*/ 	.short	0x0082
	.zero		2


//--------------------- .nv.info                  --------------------------
	.section	.nv.info,"",@"SHT_CUDA_INFO"
	.align	4


	//----- nvinfo : EIATTR_REGCOUNT
	.align		4
        /*0000*/ 	.byte	0x04, 0x2f
        /*0002*/ 	.short	(.L_1 - .L_0)
	.align		4
.L_0:
        /*0004*/ 	.word	index@(_Z3addPdS_i)
        /*0008*/ 	.word	0x00000014


	//----- nvinfo : EIATTR_FRAME_SIZE
	.align		4
.L_1:
        /*000c*/ 	.byte	0x04, 0x11
        /*000e*/ 	.short	(.L_3 - .L_2)
	.align		4
.L_2:
        /*0010*/ 	.word	index@(_Z3addPdS_i)
        /*0014*/ 	.word	0x00000000


	//----- nvinfo : EIATTR_MIN_STACK_SIZE
	.align		4
.L_3:
        /*0018*/ 	.byte	0x04, 0x12
        /*001a*/ 	.short	(.L_5 - .L_4)
	.align		4
.L_4:
        /*001c*/ 	.word	index@(_Z3addPdS_i)
        /*0020*/ 	.word	0x00000000
.L_5:


//--------------------- .nv.compat                --------------------------
	.section	.nv.compat,"",@"SHT_CUDA_COMPAT_INFO"
	.align	4
        /*0000*/ 	.byte	0x02, 0x09, 0x00, 0x00, 0x02, 0x02, 0x01, 0x00, 0x02, 0x05, 0x05, 0x00, 0x03, 0x07, 0x01, 0x01
        /*0010*/ 	.byte	0x02, 0x03, 0x00, 0x00, 0x02, 0x06, 0x01, 0x00, 0x04, 0x0b, 0x08, 0x00, 0x01, 0x00, 0x00, 0x00
        /*0020*/ 	.byte	0x00, 0x00, 0x00, 0x00


//--------------------- .nv.info._Z3addPdS_i      --------------------------
	.section	.nv.info._Z3addPdS_i,"",@"SHT_CUDA_INFO"
	.sectionflags	@""
	.align	4


	//----- nvinfo : EIATTR_CUDA_API_VERSION
	.align		4
        /*0000*/ 	.byte	0x04, 0x37
        /*0002*/ 	.short	(.L_7 - .L_6)
.L_6:
        /*0004*/ 	.word	0x00000082


	//----- nvinfo : EIATTR_KPARAM_INFO
	.align		4
.L_7:
        /*0008*/ 	.byte	0x04, 0x17
        /*000a*/ 	.short	(.L_9 - .L_8)
.L_8:
        /*000c*/ 	.word	0x00000000
        /*0010*/ 	.short	0x0002
        /*0012*/ 	.short	0x0010
        /*0014*/ 	.byte	0x00, 0xf0, 0x11, 0x00


	//----- nvinfo : EIATTR_KPARAM_INFO
	.align		4
.L_9:
        /*0018*/ 	.byte	0x04, 0x17
        /*001a*/ 	.short	(.L_11 - .L_10)
.L_10:
        /*001c*/ 	.word	0x00000000
        /*0020*/ 	.short	0x0001
        /*0022*/ 	.short	0x0008
        /*0024*/ 	.byte	0x00, 0xf5, 0x21, 0x00


	//----- nvinfo : EIATTR_KPARAM_INFO
	.align		4
.L_11:
        /*0028*/ 	.byte	0x04, 0x17
        /*002a*/ 	.short	(.L_13 - .L_12)
.L_12:
        /*002c*/ 	.word	0x00000000
        /*0030*/ 	.short	0x0000
        /*0032*/ 	.short	0x0000
        /*0034*/ 	.byte	0x00, 0xf5, 0x21, 0x00


	//----- nvinfo : EIATTR_SPARSE_MMA_MASK
	.align		4
.L_13:
        /*0038*/ 	.byte	0x03, 0x50
        /*003a*/ 	.short	0x0000


	//----- nvinfo : EIATTR_MAXREG_COUNT
	.align		4
        /*003c*/ 	.byte	0x03, 0x1b
        /*003e*/ 	.short	0x00ff


	//----- nvinfo : EIATTR_MERCURY_ISA_VERSION
	.align		4
        /*0040*/ 	.byte	0x03, 0x5f
        /*0042*/ 	.short	0x0101


	//----- nvinfo : EIATTR_VRC_CTA_INIT_COUNT
	.align		4
        /*0044*/ 	.byte	0x02, 0x4a
	.zero		1
	.zero		1


	//----- nvinfo : EIATTR_EXIT_INSTR_OFFSETS
	.align		4
        /*0048*/ 	.byte	0x04, 0x1c
        /*004a*/ 	.short	(.L_15 - .L_14)


	//   ....[0]....
.L_14:
        /*004c*/ 	.word	0x00000070


	//   ....[1]....
        /*0050*/ 	.word	0x000002e0


	//----- nvinfo : EIATTR_CRS_STACK_SIZE
	.align		4
.L_15:
        /*0054*/ 	.byte	0x04, 0x1e
        /*0056*/ 	.short	(.L_17 - .L_16)
.L_16:
        /*0058*/ 	.word	0x00000000


	//----- nvinfo : EIATTR_CBANK_PARAM_SIZE
	.align		4
.L_17:
        /*005c*/ 	.byte	0x03, 0x19
        /*005e*/ 	.short	0x0014


	//----- nvinfo : EIATTR_PARAM_CBANK
	.align		4
        /*0060*/ 	.byte	0x04, 0x0a
        /*0062*/ 	.short	(.L_19 - .L_18)
	.align		4
.L_18:
        /*0064*/ 	.word	index@(.nv.constant0._Z3addPdS_i)
        /*0068*/ 	.short	0x0380
        /*006a*/ 	.short	0x0014


	//----- nvinfo : EIATTR_SW_WAR
	.align		4
.L_19:
        /*006c*/ 	.byte	0x04, 0x36
        /*006e*/ 	.short	(.L_21 - .L_20)
.L_20:
        /*0070*/ 	.word	0x00000008
.L_21:


//--------------------- .nv.callgraph             --------------------------
	.section	.nv.callgraph,"",@"SHT_CUDA_CALLGRAPH"
	.align	4
	.sectionentsize	8
	.align		4
        /*0000*/ 	.word	0x00000000
	.align		4
        /*0004*/ 	.word	0xffffffff
	.align		4
        /*0008*/ 	.word	0x00000000
	.align		4
        /*000c*/ 	.word	0xfffffffe
	.align		4
        /*0010*/ 	.word	0x00000000
	.align		4
        /*0014*/ 	.word	0xfffffffd
	.align		4
        /*0018*/ 	.word	0x00000000
	.align		4
        /*001c*/ 	.word	0xfffffffc


//--------------------- .text._Z3addPdS_i         --------------------------
	.section	.text._Z3addPdS_i,"ax",@progbits
	.align	128
        .global         _Z3addPdS_i
        .type           _Z3addPdS_i,@function
        .size           _Z3addPdS_i,(.L_x_2 - _Z3addPdS_i)
        .other          _Z3addPdS_i,@"STO_CUDA_ENTRY STV_DEFAULT"
_Z3addPdS_i:
.text._Z3addPdS_i:
[----:B------:R-:W-:Y:S01]  /*0000*/  LDC R1, c[0x0][0x37c] ;  /* 0x0000df00ff017b82 */ /* 0x000fe20000000800 */
[----:B------:R-:W0:Y:S07]  /*0010*/  S2R R5, SR_TID.X ;  /* 0x0000000000057919 */ /* 0x000e2e0000002100 */
[----:B------:R-:W0:Y:S01]  /*0020*/  S2UR UR4, SR_CTAID.X ;  /* 0x00000000000479c3 */ /* 0x000e220000002500 */
[----:B------:R-:W1:Y:S07]  /*0030*/  LDCU UR5, c[0x0][0x390] ;  /* 0x00007200ff0577ac */ /* 0x000e6e0008000800 */
[----:B------:R-:W0:Y:S02]  /*0040*/  LDC R0, c[0x0][0x360] ;  /* 0x0000d800ff007b82 */ /* 0x000e240000000800 */
[----:B0-----:R-:W-:-:S05]  /*0050*/  IMAD R5, R0, UR4, R5 ;  /* 0x0000000400057c24 */ /* 0x001fca000f8e0205 */
[----:B-1----:R-:W-:-:S13]  /*0060*/  ISETP.GE.AND P0, PT, R5, UR5, PT ;  /* 0x0000000505007c0c */ /* 0x002fda000bf06270 */
[----:B------:R-:W-:Y:S05]  /*0070*/  @P0 EXIT ;  /* 0x000000000000094d */ /* 0x000fea0003800000 */
[----:B------:R-:W0:Y:S01]  /*0080*/  LDCU UR4, c[0x0][0x370] ;  /* 0x00006e00ff0477ac */ /* 0x000e220008000800 */
[----:B------:R-:W1:Y:S01]  /*0090*/  LDCU.64 UR6, c[0x0][0x358] ;  /* 0x00006b00ff0677ac */ /* 0x000e620008000a00 */
[----:B0-----:R-:W-:-:S07]  /*00a0*/  IMAD R0, R0, UR4, RZ ;  /* 0x0000000400007c24 */ /* 0x001fce000f8e02ff */
.L_x_0:
[----:B----4-:R-:W0:Y:S08]  /*00b0*/  LDC.64 R2, c[0x0][0x388] ;  /* 0x0000e200ff027b82 */ /* 0x010e300000000a00 */
[----:B------:R-:W2:Y:S01]  /*00c0*/  LDC.64 R10, c[0x0][0x380] ;  /* 0x0000e000ff0a7b82 */ /* 0x000ea20000000a00 */
[----:B0-----:R-:W-:-:S05]  /*00d0*/  IMAD.WIDE R2, R5, 0x8, R2 ;  /* 0x0000000805027825 */ /* 0x001fca00078e0202 */
[----:B-1----:R-:W3:Y:S02]  /*00e0*/  LDG.E.64 R6, desc[UR6][R2.64] ;  /* 0x0000000602067981 */ /* 0x002ee4000c1e1b00 */
[----:B---3--:R-:W-:Y:S01]  /*00f0*/  DADD R8, R6, 1 ;  /* 0x3ff0000006087429 */ /* 0x008fe20000000000 */
[----:B--2---:R-:W-:-:S06]  /*0100*/  IMAD.WIDE R6, R5, 0x8, R10 ;  /* 0x0000000805067825 */ /* 0x004fcc00078e020a */
[----:B------:R0:W-:Y:S04]  /*0110*/  STG.E.64 desc[UR6][R2.64], R8 ;  /* 0x0000000802007986 */ /* 0x0001e8000c101b06 */
[----:B------:R-:W2:Y:S02]  /*0120*/  LDG.E.64 R10, desc[UR6][R6.64] ;  /* 0x00000006060a7981 */ /* 0x000ea4000c1e1b00 */
[----:B--2---:R-:W-:-:S07]  /*0130*/  DADD R10, R10, 1 ;  /* 0x3ff000000a0a7429 */ /* 0x004fce0000000000 */
[----:B------:R1:W-:Y:S04]  /*0140*/  STG.E.64 desc[UR6][R6.64], R10 ;  /* 0x0000000a06007986 */ /* 0x0003e8000c101b06 */
[----:B------:R-:W2:Y:S02]  /*0150*/  LDG.E.64 R12, desc[UR6][R2.64] ;  /* 0x00000006020c7981 */ /* 0x000ea4000c1e1b00 */
[----:B--2---:R-:W-:-:S07]  /*0160*/  DADD R12, R12, 1 ;  /* 0x3ff000000c0c7429 */ /* 0x004fce0000000000 */
[----:B------:R2:W-:Y:S04]  /*0170*/  STG.E.64 desc[UR6][R2.64], R12 ;  /* 0x0000000c02007986 */ /* 0x0005e8000c101b06 */
[----:B------:R-:W3:Y:S02]  /*0180*/  LDG.E.64 R14, desc[UR6][R6.64] ;  /* 0x00000006060e7981 */ /* 0x000ee4000c1e1b00 */
[----:B---3--:R-:W-:-:S07]  /*0190*/  DADD R14, R14, 1 ;  /* 0x3ff000000e0e7429 */ /* 0x008fce0000000000 */
[----:B------:R3:W-:Y:S04]  /*01a0*/  STG.E.64 desc[UR6][R6.64], R14 ;  /* 0x0000000e06007986 */ /* 0x0007e8000c101b06 */
[----:B------:R-:W4:Y:S02]  /*01b0*/  LDG.E.64 R16, desc[UR6][R2.64] ;  /* 0x0000000602107981 */ /* 0x000f24000c1e1b00 */
[----:B----4-:R-:W-:-:S07]  /*01c0*/  DADD R16, R16, 1 ;  /* 0x3ff0000010107429 */ /* 0x010fce0000000000 */
[----:B------:R4:W-:Y:S04]  /*01d0*/  STG.E.64 desc[UR6][R2.64], R16 ;  /* 0x0000001002007986 */ /* 0x0009e8000c101b06 */
[----:B0-----:R-:W5:Y:S02]  /*01e0*/  LDG.E.64 R8, desc[UR6][R6.64] ;  /* 0x0000000606087981 */ /* 0x001f64000c1e1b00 */
[----:B-----5:R-:W-:-:S07]  /*01f0*/  DADD R8, R8, 1 ;  /* 0x3ff0000008087429 */ /* 0x020fce0000000000 */
[----:B------:R4:W-:Y:S04]  /*0200*/  STG.E.64 desc[UR6][R6.64], R8 ;  /* 0x0000000806007986 */ /* 0x0009e8000c101b06 */
[----:B-1----:R-:W5:Y:S02]  /*0210*/  LDG.E.64 R10, desc[UR6][R2.64] ;  /* 0x00000006020a7981 */ /* 0x002f64000c1e1b00 */
[----:B-----5:R-:W-:-:S07]  /*0220*/  DADD R10, R10, 1 ;  /* 0x3ff000000a0a7429 */ /* 0x020fce0000000000 */
[----:B------:R4:W-:Y:S04]  /*0230*/  STG.E.64 desc[UR6][R2.64], R10 ;  /* 0x0000000a02007986 */ /* 0x0009e8000c101b06 */
[----:B--2---:R-:W2:Y:S02]  /*0240*/  LDG.E.64 R12, desc[UR6][R6.64] ;  /* 0x00000006060c7981 */ /* 0x004ea4000c1e1b00 */
[----:B--2---:R-:W-:-:S07]  /*0250*/  DADD R12, R12, 1 ;  /* 0x3ff000000c0c7429 */ /* 0x004fce0000000000 */
[----:B------:R4:W-:Y:S04]  /*0260*/  STG.E.64 desc[UR6][R6.64], R12 ;  /* 0x0000000c06007986 */ /* 0x0009e8000c101b06 */
[----:B---3--:R-:W2:Y:S01]  /*0270*/  LDG.E.64 R14, desc[UR6][R2.64] ;  /* 0x00000006020e7981 */ /* 0x008ea2000c1e1b00 */
[----:B------:R-:W-:-:S04]  /*0280*/  IADD3 R5, PT, PT, R0, R5, RZ ;  /* 0x0000000500057210 */ /* 0x000fc80007ffe0ff */
[----:B------:R-:W-:Y:S01]  /*0290*/  ISETP.GE.AND P0, PT, R5, UR5, PT ;  /* 0x0000000505007c0c */ /* 0x000fe2000bf06270 */
[----:B--2---:R-:W-:-:S08]  /*02a0*/  DADD R14, R14, 1 ;  /* 0x3ff000000e0e7429 */ /* 0x004fd00000000000 */
[----:B------:R-:W-:-:S07]  /*02b0*/  DADD R14, R14, 1 ;  /* 0x3ff000000e0e7429 */ /* 0x000fce0000000000 */
[----:B------:R4:W-:Y:S01]  /*02c0*/  STG.E.64 desc[UR6][R2.64], R14 ;  /* 0x0000000e02007986 */ /* 0x0009e2000c101b06 */
[----:B------:R-:W-:Y:S05]  /*02d0*/  @!P0 BRA `(.L_x_0) ;  /* 0xfffffffc00748947 */ /* 0x000fea000383ffff */
[----:B------:R-:W-:Y:S05]  /*02e0*/  EXIT ;  /* 0x000000000000794d */ /* 0x000fea0003800000 */
.L_x_1:
[----:B------:R-:W-:-:S00]  /*02f0*/  BRA `(.L_x_1) ;  /* 0xfffffffc00fc7947 */ /* 0x000fc0000383ffff */
[----:B------:R-:W-:-:S00]  /*0300*/  NOP ;  /* 0x0000000000007918 */ /* 0x000fc00000000000 */
[----:B------:R-:W-:-:S00]  /*0310*/  NOP ;  /* 0x0000000000007918 */ /* 0x000fc00000000000 */
[----:B------:R-:W-:-:S00]  /*0320*/  NOP ;  /* 0x0000000000007918 */ /* 0x000fc00000000000 */
[----:B------:R-:W-:-:S00]  /*0330*/  NOP ;  /* 0x0000000000007918 */ /* 0x000fc00000000000 */
[----:B------:R-:W-:-:S00]  /*0340*/  NOP ;  /* 0x0000000000007918 */ /* 0x000fc00000000000 */
[----:B------:R-:W-:-:S00]  /*0350*/  NOP ;  /* 0x0000000000007918 */ /* 0x000fc00000000000 */
[----:B------:R-:W-:-:S00]  /*0360*/  NOP ;  /* 0x0000000000007918 */ /* 0x000fc00000000000 */
[----:B------:R-:W-:-:S00]  /*0370*/  NOP ;  /* 0x0000000000007918 */ /* 0x000fc00000000000 */
.L_x_2:


//--------------------- .nv.shared.reserved.0     --------------------------
	.section	.nv.shared.reserved.0,"aw",@nobits
	.weak		__nv_reservedSMEM_offset_0_alias
	.size		__nv_reservedSMEM_offset_0_alias, 0, 64
	.other		__nv_reservedSMEM_offset_0_alias,@"STO_CUDA_RESERVED_SHARED STV_DEFAULT"
__nv_reservedSMEM_offset_0_alias:
	.zero		0
	.zero		64


//--------------------- .nv.constant0._Z3addPdS_i --------------------------
	.section	.nv.constant0._Z3addPdS_i,"a",@progbits
	.sectionflags	@""
	.align	4
.nv.constant0._Z3addPdS_i:
	.zero		916


//--------------------- SYMBOLS --------------------------

	.type		.nv.reservedSmem.offset0,@object
	.size		.nv.reservedSmem.offset0,0x4
